//
// Generated by NVIDIA NVVM Compiler
//
// Compiler Build ID: CL-36424714
// Cuda compilation tools, release 13.0, V13.0.88
// Based on NVVM 20.0.0
//

.version 9.0
.target sm_100
.address_size 64

.extern .func  (.param .b32 func_retval0) vprintf
(
	.param .b64 vprintf_param_0,
	.param .b64 vprintf_param_1
)
;
.global .align 1 .b8 $str[21] = {37, 100, 44, 32, 37, 100, 44, 32, 37, 102, 44, 32, 37, 100, 44, 32, 32, 37, 100, 10};
.global .align 1 .b8 $str$1[10] = {42, 37, 100, 44, 32, 42, 37, 100, 10};

.entry _Z35nearest_neighbor_interpolate_kerneliiPhffiiPKh(
	.param .u32 _Z35nearest_neighbor_interpolate_kerneliiPhffiiPKh_param_0,
	.param .u32 _Z35nearest_neighbor_interpolate_kerneliiPhffiiPKh_param_1,
	.param .u64 .ptr .align 1 _Z35nearest_neighbor_interpolate_kerneliiPhffiiPKh_param_2,
	.param .f32 _Z35nearest_neighbor_interpolate_kerneliiPhffiiPKh_param_3,
	.param .f32 _Z35nearest_neighbor_interpolate_kerneliiPhffiiPKh_param_4,
	.param .u32 _Z35nearest_neighbor_interpolate_kerneliiPhffiiPKh_param_5,
	.param .u32 _Z35nearest_neighbor_interpolate_kerneliiPhffiiPKh_param_6,
	.param .u64 .ptr .align 1 _Z35nearest_neighbor_interpolate_kerneliiPhffiiPKh_param_7
)
{
	.local .align 8 .b8 	__local_depot0[24];
	.reg .b64 	%SP;
	.reg .b64 	%SPL;
	.reg .pred 	%p<4>;
	.reg .b16 	%rs<2>;
	.reg .b32 	%r<25>;
	.reg .b32 	%f<7>;
	.reg .b64 	%rd<15>;
	.reg .b64 	%fd<2>;

	mov.u64 	%SPL, __local_depot0;
	cvta.local.u64 	%SP, %SPL;
	ld.param.u32 	%r5, [_Z35nearest_neighbor_interpolate_kerneliiPhffiiPKh_param_0];
	ld.param.u32 	%r3, [_Z35nearest_neighbor_interpolate_kerneliiPhffiiPKh_param_1];
	ld.param.u64 	%rd1, [_Z35nearest_neighbor_interpolate_kerneliiPhffiiPKh_param_2];
	ld.param.f32 	%f1, [_Z35nearest_neighbor_interpolate_kerneliiPhffiiPKh_param_3];
	ld.param.f32 	%f2, [_Z35nearest_neighbor_interpolate_kerneliiPhffiiPKh_param_4];
	ld.param.u32 	%r4, [_Z35nearest_neighbor_interpolate_kerneliiPhffiiPKh_param_6];
	ld.param.u64 	%rd2, [_Z35nearest_neighbor_interpolate_kerneliiPhffiiPKh_param_7];
	mov.u32 	%r7, %ctaid.x;
	mov.u32 	%r8, %ntid.x;
	mov.u32 	%r9, %tid.x;
	mad.lo.s32 	%r1, %r7, %r8, %r9;
	mov.u32 	%r10, %ctaid.y;
	mov.u32 	%r11, %ntid.y;
	mov.u32 	%r12, %tid.y;
	mad.lo.s32 	%r13, %r10, %r11, %r12;
	setp.ge.s32 	%p1, %r1, %r3;
	setp.ge.s32 	%p2, %r13, %r5;
	or.pred  	%p3, %p1, %p2;
	@%p3 bra 	$L__BB0_2;
	add.u64 	%rd3, %SP, 0;
	add.u64 	%rd4, %SPL, 0;
	cvta.to.global.u64 	%rd5, %rd2;
	cvta.to.global.u64 	%rd6, %rd1;
	cvt.rn.f32.s32 	%f3, %r1;
	div.rn.f32 	%f4, %f3, %f1;
	cvt.rzi.s32.f32 	%r14, %f4;
	cvt.rn.f32.u32 	%f5, %r13;
	div.rn.f32 	%f6, %f5, %f2;
	cvt.rzi.s32.f32 	%r15, %f6;
	cvt.f64.f32 	%fd1, %f1;
	mad.lo.s32 	%r16, %r15, %r4, %r14;
	cvt.s64.s32 	%rd7, %r16;
	add.s64 	%rd8, %rd5, %rd7;
	ld.global.u8 	%r17, [%rd8];
	mad.lo.s32 	%r18, %r3, %r13, %r1;
	st.local.v2.u32 	[%rd4], {%r14, %r1};
	st.local.f64 	[%rd4+8], %fd1;
	st.local.v2.u32 	[%rd4+16], {%r17, %r18};
	mov.u64 	%rd9, $str;
	cvta.global.u64 	%rd10, %rd9;
	{ // callseq 0, 0
	.param .b64 param0;
	st.param.b64 	[param0], %rd10;
	.param .b64 param1;
	st.param.b64 	[param1], %rd3;
	.param .b32 retval0;
	call.uni (retval0), 
	vprintf, 
	(
	param0, 
	param1
	);
	ld.param.b32 	%r19, [retval0];
	} // callseq 0
	ld.global.u8 	%rs1, [%rd8];
	cvt.s64.s32 	%rd11, %r18;
	add.s64 	%rd12, %rd6, %rd11;
	st.global.u8 	[%rd12], %rs1;
	cvt.u32.u16 	%r21, %rs1;
	and.b32  	%r22, %r21, 255;
	st.local.v2.u32 	[%rd4], {%r18, %r22};
	mov.u64 	%rd13, $str$1;
	cvta.global.u64 	%rd14, %rd13;
	{ // callseq 1, 0
	.param .b64 param0;
	st.param.b64 	[param0], %rd14;
	.param .b64 param1;
	st.param.b64 	[param1], %rd3;
	.param .b32 retval0;
	call.uni (retval0), 
	vprintf, 
	(
	param0, 
	param1
	);
	ld.param.b32 	%r23, [retval0];
	} // callseq 1
$L__BB0_2:
	ret;

}


// ===== COMPILED SASS (sm_100) =====

	.target	sm_100

	.elftype	@"ET_EXEC"


//--------------------- .note.nv.tkinfo           --------------------------
	.section	.note.nv.tkinfo,"",@"SHT_NOTE"
	.sectionflags	@"SHF_NOTE_NV_TKINFO"
	.tkinfo
        /*0018*/ 	.word	0x00000002
        /*0030*/ 	.string	""
        /*0030*/ 	.string	"ptxas"
        /*0030*/ 	.string	"Cuda compilation tools, release 13.0, V13.0.88"
        /*0030*/ 	.string	"Build cuda_13.0.r13.0/compiler.36424714_0"
        /*0030*/ 	.string	"-arch sm_100 -m 64 "



//--------------------- .note.nv.cuinfo           --------------------------
	.section	.note.nv.cuinfo,"",@"SHT_NOTE"
	.sectionflags	@"SHF_NOTE_NV_CUINFO"
        /*0018*/ 	.short	0x0002
        /*001a*/ 	.short	0x0064
        /*001c*/ 	.short	0x0082
	.zero		2


//--------------------- .nv.info                  --------------------------
	.section	.nv.info,"",@"SHT_CUDA_INFO"
	.align	4


	//----- nvinfo : EIATTR_REGCOUNT
	.align		4
        /*0000*/ 	.byte	0x04, 0x2f
        /*0002*/ 	.short	(.L_3 - .L_2)
	.align		4
.L_2:
        /*0004*/ 	.word	index@(_Z35nearest_neighbor_interpolate_kerneliiPhffiiPKh)
        /*0008*/ 	.word	0x0000001a


	//----- nvinfo : EIATTR_FRAME_SIZE
	.align		4
.L_3:
        /*000c*/ 	.byte	0x04, 0x11
        /*000e*/ 	.short	(.L_5 - .L_4)
	.align		4
.L_4:
        /*0010*/ 	.word	index@($__internal_0_$__cuda_sm3x_div_rn_noftz_f32_slowpath)
        /*0014*/ 	.word	0x00000018


	//----- nvinfo : EIATTR_FRAME_SIZE
	.align		4
.L_5:
        /*0018*/ 	.byte	0x04, 0x11
        /*001a*/ 	.short	(.L_7 - .L_6)
	.align		4
.L_6:
        /*001c*/ 	.word	index@(_Z35nearest_neighbor_interpolate_kerneliiPhffiiPKh)
        /*0020*/ 	.word	0x00000018


	//----- nvinfo : EIATTR_MIN_STACK_SIZE
	.align		4
.L_7:
        /*0024*/ 	.byte	0x04, 0x12
        /*0026*/ 	.short	(.L_9 - .L_8)
	.align		4
.L_8:
        /*0028*/ 	.word	index@(_Z35nearest_neighbor_interpolate_kerneliiPhffiiPKh)
        /*002c*/ 	.word	0x00000018
.L_9:


//--------------------- .nv.compat                --------------------------
	.section	.nv.compat,"",@"SHT_CUDA_COMPAT_INFO"
	.align	4
        /*0000*/ 	.byte	0x02, 0x09, 0x00, 0x00, 0x02, 0x02, 0x01, 0x00, 0x02, 0x05, 0x05, 0x00, 0x03, 0x07, 0x01, 0x01
        /*0010*/ 	.byte	0x02, 0x03, 0x00, 0x00, 0x02, 0x06, 0x01, 0x00, 0x04, 0x0b, 0x08, 0x00, 0x01, 0x00, 0x00, 0x00
        /*0020*/ 	.byte	0x00, 0x00, 0x00, 0x00


//--------------------- .nv.info._Z35nearest_neighbor_interpolate_kerneliiPhffiiPKh --------------------------
	.section	.nv.info._Z35nearest_neighbor_interpolate_kerneliiPhffiiPKh,"",@"SHT_CUDA_INFO"
	.sectionflags	@""
	.align	4


	//----- nvinfo : EIATTR_CUDA_API_VERSION
	.align		4
        /*0000*/ 	.byte	0x04, 0x37
        /*0002*/ 	.short	(.L_11 - .L_10)
.L_10:
        /*0004*/ 	.word	0x00000082


	//----- nvinfo : EIATTR_KPARAM_INFO
	.align		4
.L_11:
        /*0008*/ 	.byte	0x04, 0x17
        /*000a*/ 	.short	(.L_13 - .L_12)
.L_12:
        /*000c*/ 	.word	0x00000000
        /*0010*/ 	.short	0x0007
        /*0012*/ 	.short	0x0020
        /*0014*/ 	.byte	0x00, 0xf5, 0x21, 0x00


	//----- nvinfo : EIATTR_KPARAM_INFO
	.align		4
.L_13:
        /*0018*/ 	.byte	0x04, 0x17
        /*001a*/ 	.short	(.L_15 - .L_14)
.L_14:
        /*001c*/ 	.word	0x00000000
        /*0020*/ 	.short	0x0006
        /*0022*/ 	.short	0x001c
        /*0024*/ 	.byte	0x00, 0xf0, 0x11, 0x00


	//----- nvinfo : EIATTR_KPARAM_INFO
	.align		4
.L_15:
        /*0028*/ 	.byte	0x04, 0x17
        /*002a*/ 	.short	(.L_17 - .L_16)
.L_16:
        /*002c*/ 	.word	0x00000000
        /*0030*/ 	.short	0x0005
        /*0032*/ 	.short	0x0018
        /*0034*/ 	.byte	0x00, 0xf0, 0x11, 0x00


	//----- nvinfo : EIATTR_KPARAM_INFO
	.align		4
.L_17:
        /*0038*/ 	.byte	0x04, 0x17
        /*003a*/ 	.short	(.L_19 - .L_18)
.L_18:
        /*003c*/ 	.word	0x00000000
        /*0040*/ 	.short	0x0004
        /*0042*/ 	.short	0x0014
        /*0044*/ 	.byte	0x00, 0xf0, 0x11, 0x00


	//----- nvinfo : EIATTR_KPARAM_INFO
	.align		4
.L_19:
        /*0048*/ 	.byte	0x04, 0x17
        /*004a*/ 	.short	(.L_21 - .L_20)
.L_20:
        /*004c*/ 	.word	0x00000000
        /*0050*/ 	.short	0x0003
        /*0052*/ 	.short	0x0010
        /*0054*/ 	.byte	0x00, 0xf0, 0x11, 0x00


	//----- nvinfo : EIATTR_KPARAM_INFO
	.align		4
.L_21:
        /*0058*/ 	.byte	0x04, 0x17
        /*005a*/ 	.short	(.L_23 - .L_22)
.L_22:
        /*005c*/ 	.word	0x00000000
        /*0060*/ 	.short	0x0002
        /*0062*/ 	.short	0x0008
        /*0064*/ 	.byte	0x00, 0xf5, 0x21, 0x00


	//----- nvinfo : EIATTR_KPARAM_INFO
	.align		4
.L_23:
        /*0068*/ 	.byte	0x04, 0x17
        /*006a*/ 	.short	(.L_25 - .L_24)
.L_24:
        /*006c*/ 	.word	0x00000000
        /*0070*/ 	.short	0x0001
        /*0072*/ 	.short	0x0004
        /*0074*/ 	.byte	0x00, 0xf0, 0x11, 0x00


	//----- nvinfo : EIATTR_KPARAM_INFO
	.align		4
.L_25:
        /*0078*/ 	.byte	0x04, 0x17
        /*007a*/ 	.short	(.L_27 - .L_26)
.L_26:
        /*007c*/ 	.word	0x00000000
        /*0080*/ 	.short	0x0000
        /*0082*/ 	.short	0x0000
        /*0084*/ 	.byte	0x00, 0xf0, 0x11, 0x00


	//----- nvinfo : EIATTR_SPARSE_MMA_MASK
	.align		4
.L_27:
        /*0088*/ 	.byte	0x03, 0x50
        /*008a*/ 	.short	0x0000


	//----- nvinfo : EIATTR_MAXREG_COUNT
	.align		4
        /*008c*/ 	.byte	0x03, 0x1b
        /*008e*/ 	.short	0x00ff


	//----- nvinfo : EIATTR_EXTERNS
	.align		4
        /*0090*/ 	.byte	0x04, 0x0f
        /*0092*/ 	.short	(.L_29 - .L_28)


	//   ....[0]....
	.align		4
.L_28:
        /*0094*/ 	.word	index@(vprintf)


	//----- nvinfo : EIATTR_MERCURY_ISA_VERSION
	.align		4
.L_29:
        /*0098*/ 	.byte	0x03, 0x5f
        /*009a*/ 	.short	0x0101


	//----- nvinfo : EIATTR_VRC_CTA_INIT_COUNT
	.align		4
        /*009c*/ 	.byte	0x02, 0x4a
	.zero		1
	.zero		1


	//----- nvinfo : EIATTR_SYSCALL_OFFSETS
	.align		4
        /*00a0*/ 	.byte	0x04, 0x46
        /*00a2*/ 	.short	(.L_31 - .L_30)


	//   ....[0]....
.L_30:
        /*00a4*/ 	.word	0x000004c0


	//   ....[1]....
        /*00a8*/ 	.word	0x000005b0


	//----- nvinfo : EIATTR_EXIT_INSTR_OFFSETS
	.align		4
.L_31:
        /*00ac*/ 	.byte	0x04, 0x1c
        /*00ae*/ 	.short	(.L_33 - .L_32)


	//   ....[0]....
.L_32:
        /*00b0*/ 	.word	0x00000110


	//   ....[1]....
        /*00b4*/ 	.word	0x000005c0


	//----- nvinfo : EIATTR_CRS_STACK_SIZE
	.align		4
.L_33:
        /*00b8*/ 	.byte	0x04, 0x1e
        /*00ba*/ 	.short	(.L_35 - .L_34)
.L_34:
        /*00bc*/ 	.word	0x00000000


	//----- nvinfo : EIATTR_CBANK_PARAM_SIZE
	.align		4
.L_35:
        /*00c0*/ 	.byte	0x03, 0x19
        /*00c2*/ 	.short	0x0028


	//----- nvinfo : EIATTR_PARAM_CBANK
	.align		4
        /*00c4*/ 	.byte	0x04, 0x0a
        /*00c6*/ 	.short	(.L_37 - .L_36)
	.align		4
.L_36:
        /*00c8*/ 	.word	index@(.nv.constant0._Z35nearest_neighbor_interpolate_kerneliiPhffiiPKh)
        /*00cc*/ 	.short	0x0380
        /*00ce*/ 	.short	0x0028


	//----- nvinfo : EIATTR_SW_WAR
	.align		4
.L_37:
        /*00d0*/ 	.byte	0x04, 0x36
        /*00d2*/ 	.short	(.L_39 - .L_38)
.L_38:
        /*00d4*/ 	.word	0x00000008
.L_39:


//--------------------- .nv.callgraph             --------------------------
	.section	.nv.callgraph,"",@"SHT_CUDA_CALLGRAPH"
	.align	4
	.sectionentsize	8
	.align		4
        /*0000*/ 	.word	0x00000000
	.align		4
        /*0004*/ 	.word	0xffffffff
	.align		4
        /*0008*/ 	.word	index@(_Z35nearest_neighbor_interpolate_kerneliiPhffiiPKh)
	.align		4
        /*000c*/ 	.word	index@(vprintf)
	.align		4
        /*0010*/ 	.word	0x00000000
	.align		4
        /*0014*/ 	.word	0xfffffffe
	.align		4
        /*0018*/ 	.word	0x00000000
	.align		4
        /*001c*/ 	.word	0xfffffffd
	.align		4
        /*0020*/ 	.word	0x00000000
	.align		4
        /*0024*/ 	.word	0xfffffffc


//--------------------- .nv.constant4             --------------------------
	.section	.nv.constant4,"a",@progbits
	.align	8
	.align		8
.nv.constant4:
        /*0000*/ 	.dword	vprintf
	.align		8
        /*0008*/ 	.dword	$str
	.align		8
        /*0010*/ 	.dword	$str$1


//--------------------- .text._Z35nearest_neighbor_interpolate_kerneliiPhffiiPKh --------------------------
	.section	.text._Z35nearest_neighbor_interpolate_kerneliiPhffiiPKh,"ax",@progbits
	.align	128
.text._Z35nearest_neighbor_interpolate_kerneliiPhffiiPKh:
        .type           _Z35nearest_neighbor_interpolate_kerneliiPhffiiPKh,@function
        .size           _Z35nearest_neighbor_interpolate_kerneliiPhffiiPKh,(.L_x_18 - _Z35nearest_neighbor_interpolate_kerneliiPhffiiPKh)
        .other          _Z35nearest_neighbor_interpolate_kerneliiPhffiiPKh,@"STO_CUDA_ENTRY STV_DEFAULT"
_Z35nearest_neighbor_interpolate_kerneliiPhffiiPKh:
[----:B------:R-:W0:Y:S01]  /*0000*/  LDC R1, c[0x0][0x37c] ;  /* 0x0000df00ff017b82 */ /* 0x000e220000000800 */
[----:B------:R-:W1:Y:S01]  /*0010*/  S2R R3, SR_TID.Y ;  /* 0x0000000000037919 */ /* 0x000e620000002200 */
[----:B------:R-:W2:Y:S06]  /*0020*/  LDCU UR5, c[0x0][0x2fc] ;  /* 0x00005f80ff0577ac */ /* 0x000eac0008000800 */
[----:B------:R-:W3:Y:S01]  /*0030*/  LDC R9, c[0x0][0x360] ;  /* 0x0000d800ff097b82 */ /* 0x000ee20000000800 */
[----:B0-----:R-:W-:Y:S01]  /*0040*/  VIADD R1, R1, 0xffffffe8 ;  /* 0xffffffe801017836 */ /* 0x001fe20000000000 */
[----:B------:R-:W3:Y:S01]  /*0050*/  S2R R0, SR_TID.X ;  /* 0x0000000000007919 */ /* 0x000ee20000002100 */
[----:B------:R-:W0:Y:S01]  /*0060*/  LDCU.64 UR8, c[0x0][0x380] ;  /* 0x00007000ff0877ac */ /* 0x000e220008000a00 */
[----:B------:R-:W4:Y:S04]  /*0070*/  LDCU UR4, c[0x0][0x2f8] ;  /* 0x00005f00ff0477ac */ /* 0x000f280008000800 */
[----:B------:R-:W1:Y:S08]  /*0080*/  S2UR UR7, SR_CTAID.Y ;  /* 0x00000000000779c3 */ /* 0x000e700000002600 */
[----:B------:R-:W1:Y:S08]  /*0090*/  LDC R4, c[0x0][0x364] ;  /* 0x0000d900ff047b82 */ /* 0x000e700000000800 */
[----:B------:R-:W3:Y:S01]  /*00a0*/  S2UR UR6, SR_CTAID.X ;  /* 0x00000000000679c3 */ /* 0x000ee20000002500 */
[----:B----4-:R-:W-:-:S05]  /*00b0*/  IADD3 R2, P1, PT, R1, UR4, RZ ;  /* 0x0000000401027c10 */ /* 0x010fca000ff3e0ff */
[----:B--2---:R-:W-:Y:S02]  /*00c0*/  IMAD.X R22, RZ, RZ, UR5, P1 ;  /* 0x00000005ff167e24 */ /* 0x004fe400088e06ff */
[----:B-1----:R-:W-:-:S05]  /*00d0*/  IMAD R4, R4, UR7, R3 ;  /* 0x0000000704047c24 */ /* 0x002fca000f8e0203 */
[----:B0-----:R-:W-:Y:S01]  /*00e0*/  ISETP.GE.AND P0, PT, R4, UR8, PT ;  /* 0x0000000804007c0c */ /* 0x001fe2000bf06270 */
[----:B---3--:R-:W-:-:S05]  /*00f0*/  IMAD R9, R9, UR6, R0 ;  /* 0x0000000609097c24 */ /* 0x008fca000f8e0200 */
[----:B------:R-:W-:-:S13]  /*0100*/  ISETP.GE.OR P0, PT, R9, UR9, P0 ;  /* 0x0000000909007c0c */ /* 0x000fda0008706670 */
[----:B------:R-:W-:Y:S05]  /*0110*/  @P0 EXIT ;  /* 0x000000000000094d */ /* 0x000fea0003800000 */
[----:B------:R-:W0:Y:S01]  /*0120*/  LDC R7, c[0x0][0x390] ;  /* 0x0000e400ff077b82 */ /* 0x000e220000000800 */
[----:B------:R-:W-:Y:S01]  /*0130*/  I2FP.F32.S32 R0, R9 ;  /* 0x0000000900007245 */ /* 0x000fe20000201400 */
[----:B------:R-:W-:Y:S01]  /*0140*/  BSSY.RECONVERGENT B0, `(.L_x_0) ;  /* 0x000000e000007945 */ /* 0x000fe20003800200 */
[----:B0-----:R-:W0:Y:S08]  /*0150*/  MUFU.RCP R3, R7 ;  /* 0x0000000700037308 */ /* 0x001e300000001000 */
[----:B------:R-:W1:Y:S01]  /*0160*/  FCHK P0, R0, R7 ;  /* 0x0000000700007302 */ /* 0x000e620000000000 */
[----:B0-----:R-:W-:-:S04]  /*0170*/  FFMA R6, R3, -R7, 1 ;  /* 0x3f80000003067423 */ /* 0x001fc80000000807 */
[----:B------:R-:W-:-:S04]  /*0180*/  FFMA R3, R3, R6, R3 ;  /* 0x0000000603037223 */ /* 0x000fc80000000003 */
[----:B------:R-:W-:-:S04]  /*0190*/  FFMA R5, R0, R3, RZ ;  /* 0x0000000300057223 */ /* 0x000fc800000000ff */
[----:B------:R-:W-:-:S04]  /*01a0*/  FFMA R6, R5, -R7, R0 ;  /* 0x8000000705067223 */ /* 0x000fc80000000000 */
[----:B------:R-:W-:Y:S01]  /*01b0*/  FFMA R8, R3, R6, R5 ;  /* 0x0000000603087223 */ /* 0x000fe20000000005 */
[----:B-1----:R-:W-:Y:S06]  /*01c0*/  @!P0 BRA `(.L_x_1) ;  /* 0x0000000000148947 */ /* 0x002fec0003800000 */
[----:B------:R-:W0:Y:S01]  /*01d0*/  LDCU UR4, c[0x0][0x390] ;  /* 0x00007200ff0477ac */ /* 0x000e220008000800 */
[----:B------:R-:W-:Y:S01]  /*01e0*/  MOV R6, 0x210 ;  /* 0x0000021000067802 */ /* 0x000fe20000000f00 */
[----:B0-----:R-:W-:-:S07]  /*01f0*/  IMAD.U32 R3, RZ, RZ, UR4 ;  /* 0x00000004ff037e24 */ /* 0x001fce000f8e00ff */
[----:B------:R-:W-:Y:S05]  /*0200*/  CALL.REL.NOINC `($__internal_0_$__cuda_sm3x_div_rn_noftz_f32_slowpath) ;  /* 0x0000000000f07944 */ /* 0x000fea0003c00000 */
[----:B------:R-:W-:-:S07]  /*0210*/  IMAD.MOV.U32 R8, RZ, RZ, R0 ;  /* 0x000000ffff087224 */ /* 0x000fce00078e0000 */
.L_x_1:
[----:B------:R-:W-:Y:S05]  /*0220*/  BSYNC.RECONVERGENT B0 ;  /* 0x0000000000007941 */ /* 0x000fea0003800200 */
.L_x_0:
[----:B------:R-:W0:Y:S01]  /*0230*/  LDC R7, c[0x0][0x394] ;  /* 0x0000e500ff077b82 */ /* 0x000e220000000800 */
[----:B------:R-:W-:Y:S01]  /*0240*/  I2FP.F32.U32 R0, R4 ;  /* 0x0000000400007245 */ /* 0x000fe20000201000 */
[----:B------:R-:W-:Y:S01]  /*0250*/  F2I.TRUNC.NTZ R8, R8 ;  /* 0x0000000800087305 */ /* 0x000fe2000020f100 */
[----:B------:R-:W1:Y:S01]  /*0260*/  LDCU.64 UR36, c[0x0][0x358] ;  /* 0x00006b00ff2477ac */ /* 0x000e620008000a00 */
[----:B------:R-:W-:Y:S06]  /*0270*/  BSSY.RECONVERGENT B0, `(.L_x_2) ;  /* 0x000000e000007945 */ /* 0x000fec0003800200 */
[----:B0-----:R-:W0:Y:S08]  /*0280*/  MUFU.RCP R3, R7 ;  /* 0x0000000700037308 */ /* 0x001e300000001000 */
[----:B------:R-:W2:Y:S01]  /*0290*/  FCHK P0, R0, R7 ;  /* 0x0000000700007302 */ /* 0x000ea20000000000 */
[----:B0-----:R-:W-:-:S04]  /*02a0*/  FFMA R6, R3, -R7, 1 ;  /* 0x3f80000003067423 */ /* 0x001fc80000000807 */
[----:B------:R-:W-:-:S04]  /*02b0*/  FFMA R3, R3, R6, R3 ;  /* 0x0000000603037223 */ /* 0x000fc80000000003 */
[----:B------:R-:W-:-:S04]  /*02c0*/  FFMA R5, R0, R3, RZ ;  /* 0x0000000300057223 */ /* 0x000fc800000000ff */
[----:B------:R-:W-:-:S04]  /*02d0*/  FFMA R6, R5, -R7, R0 ;  /* 0x8000000705067223 */ /* 0x000fc80000000000 */
[----:B------:R-:W-:Y:S01]  /*02e0*/  FFMA R3, R3, R6, R5 ;  /* 0x0000000603037223 */ /* 0x000fe20000000005 */
[----:B-12---:R-:W-:Y:S06]  /*02f0*/  @!P0 BRA `(.L_x_3) ;  /* 0x0000000000148947 */ /* 0x006fec0003800000 */
[----:B------:R-:W0:Y:S01]  /*0300*/  LDCU UR4, c[0x0][0x394] ;  /* 0x00007280ff0477ac */ /* 0x000e220008000800 */
[----:B------:R-:W-:Y:S01]  /*0310*/  MOV R6, 0x340 ;  /* 0x0000034000067802 */ /* 0x000fe20000000f00 */
[----:B0-----:R-:W-:-:S07]  /*0320*/  IMAD.U32 R3, RZ, RZ, UR4 ;  /* 0x00000004ff037e24 */ /* 0x001fce000f8e00ff */
[----:B------:R-:W-:Y:S05]  /*0330*/  CALL.REL.NOINC `($__internal_0_$__cuda_sm3x_div_rn_noftz_f32_slowpath) ;  /* 0x0000000000a47944 */ /* 0x000fea0003c00000 */
[----:B------:R-:W-:-:S07]  /*0340*/  IMAD.MOV.U32 R3, RZ, RZ, R0 ;  /* 0x000000ffff037224 */ /* 0x000fce00078e0000 */
.L_x_3:
[----:B------:R-:W-:Y:S05]  /*0350*/  BSYNC.RECONVERGENT B0 ;  /* 0x0000000000007941 */ /* 0x000fea0003800200 */
.L_x_2:
[----:B------:R-:W0:Y:S01]  /*0360*/  LDCU UR4, c[0x0][0x39c] ;  /* 0x00007380ff0477ac */ /* 0x000e220008000800 */
[----:B------:R-:W0:Y:S01]  /*0370*/  F2I.TRUNC.NTZ R3, R3 ;  /* 0x0000000300037305 */ /* 0x000e22000020f100 */
[----:B------:R-:W1:Y:S01]  /*0380*/  LDCU.64 UR6, c[0x0][0x3a0] ;  /* 0x00007400ff0677ac */ /* 0x000e620008000a00 */
[----:B------:R-:W2:Y:S01]  /*0390*/  LDCU UR5, c[0x0][0x384] ;  /* 0x00007080ff0577ac */ /* 0x000ea20008000800 */
[----:B0-----:R-:W-:Y:S01]  /*03a0*/  IMAD R0, R3, UR4, R8 ;  /* 0x0000000403007c24 */ /* 0x001fe2000f8e0208 */
[----:B------:R-:W0:Y:S04]  /*03b0*/  LDCU UR4, c[0x0][0x390] ;  /* 0x00007200ff0477ac */ /* 0x000e280008000800 */
[----:B-1----:R-:W-:-:S04]  /*03c0*/  IADD3 R16, P0, PT, R0, UR6, RZ ;  /* 0x0000000600107c10 */ /* 0x002fc8000ff1e0ff */
[----:B------:R-:W-:-:S05]  /*03d0*/  LEA.HI.X.SX32 R17, R0, UR7, 0x1, P0 ;  /* 0x0000000700117c11 */ /* 0x000fca00080f0eff */
[----:B------:R-:W3:Y:S01]  /*03e0*/  LDG.E.U8 R18, desc[UR36][R16.64] ;  /* 0x0000002410127981 */ /* 0x000ee2000c1e1100 */
[----:B--2---:R-:W-:Y:S01]  /*03f0*/  IMAD R19, R4, UR5, R9 ;  /* 0x0000000504137c24 */ /* 0x004fe2000f8e0209 */
[----:B------:R-:W-:Y:S01]  /*0400*/  MOV R23, 0x0 ;  /* 0x0000000000177802 */ /* 0x000fe20000000f00 */
[----:B------:R-:W-:Y:S01]  /*0410*/  IMAD.MOV.U32 R6, RZ, RZ, R2 ;  /* 0x000000ffff067224 */ /* 0x000fe200078e0002 */
[----:B------:R1:W-:Y:S01]  /*0420*/  STL.64 [R1], R8 ;  /* 0x0000000801007387 */ /* 0x0003e20000100a00 */
[----:B0-----:R-:W0:Y:S01]  /*0430*/  F2F.F64.F32 R10, UR4 ;  /* 0x00000004000a7d10 */ /* 0x001e220008201800 */
[----:B------:R1:W2:Y:S01]  /*0440*/  LDC.64 R12, c[0x4][R23] ;  /* 0x01000000170c7b82 */ /* 0x0002a20000000a00 */
[----:B------:R-:W4:Y:S01]  /*0450*/  LDCU.64 UR4, c[0x4][0x8] ;  /* 0x01000100ff0477ac */ /* 0x000f220008000a00 */
[----:B------:R-:W-:Y:S01]  /*0460*/  IMAD.MOV.U32 R7, RZ, RZ, R22 ;  /* 0x000000ffff077224 */ /* 0x000fe200078e0016 */
[----:B0-----:R1:W-:Y:S01]  /*0470*/  STL.64 [R1+0x8], R10 ;  /* 0x0000080a01007387 */ /* 0x0013e20000100a00 */
[----:B----4-:R-:W-:-:S02]  /*0480*/  IMAD.U32 R4, RZ, RZ, UR4 ;  /* 0x00000004ff047e24 */ /* 0x010fc4000f8e00ff */
[----:B------:R-:W-:Y:S01]  /*0490*/  IMAD.U32 R5, RZ, RZ, UR5 ;  /* 0x00000005ff057e24 */ /* 0x000fe2000f8e00ff */
[----:B--23--:R1:W-:Y:S06]  /*04a0*/  STL.64 [R1+0x10], R18 ;  /* 0x0000101201007387 */ /* 0x00c3ec0000100a00 */
[----:B------:R-:W-:-:S07]  /*04b0*/  LEPC R20, `(.L_x_4) ;  /* 0x000000001014794e */ /* 0x000fce0000000000 */
[----:B-1----:R-:W-:Y:S05]  /*04c0*/  CALL.ABS.NOINC R12 ;  /* 0x000000000c007343 */ /* 0x002fea0003c00000 */
.L_x_4:
[----:B------:R-:W2:Y:S01]  /*04d0*/  LDG.E.U8 R13, desc[UR36][R16.64] ;  /* 0x00000024100d7981 */ /* 0x000ea2000c1e1100 */
[----:B------:R-:W0:Y:S01]  /*04e0*/  LDCU.64 UR4, c[0x0][0x388] ;  /* 0x00007100ff0477ac */ /* 0x000e220008000a00 */
[----:B------:R-:W-:Y:S01]  /*04f0*/  IMAD.MOV.U32 R12, RZ, RZ, R19 ;  /* 0x000000ffff0c7224 */ /* 0x000fe200078e0013 */
[----:B------:R1:W3:Y:S01]  /*0500*/  LDC.64 R10, c[0x4][R23] ;  /* 0x01000000170a7b82 */ /* 0x0002e20000000a00 */
[----:B------:R-:W-:Y:S02]  /*0510*/  IMAD.MOV.U32 R6, RZ, RZ, R2 ;  /* 0x000000ffff067224 */ /* 0x000fe400078e0002 */
[----:B------:R-:W-:Y:S01]  /*0520*/  IMAD.MOV.U32 R7, RZ, RZ, R22 ;  /* 0x000000ffff077224 */ /* 0x000fe200078e0016 */
[----:B0-----:R-:W-:-:S04]  /*0530*/  IADD3 R8, P0, PT, R19, UR4, RZ ;  /* 0x0000000413087c10 */ /* 0x001fc8000ff1e0ff */
[----:B------:R-:W-:Y:S01]  /*0540*/  LEA.HI.X.SX32 R9, R19, UR5, 0x1, P0 ;  /* 0x0000000513097c11 */ /* 0x000fe200080f0eff */
[----:B------:R-:W0:Y:S02]  /*0550*/  LDCU.64 UR4, c[0x4][0x10] ;  /* 0x01000200ff0477ac */ /* 0x000e240008000a00 */
[----:B0-----:R-:W-:Y:S02]  /*0560*/  IMAD.U32 R4, RZ, RZ, UR4 ;  /* 0x00000004ff047e24 */ /* 0x001fe4000f8e00ff */
[----:B------:R-:W-:Y:S01]  /*0570*/  IMAD.U32 R5, RZ, RZ, UR5 ;  /* 0x00000005ff057e24 */ /* 0x000fe2000f8e00ff */
[----:B--2---:R1:W-:Y:S04]  /*0580*/  STL.64 [R1], R12 ;  /* 0x0000000c01007387 */ /* 0x0043e80000100a00 */
[----:B---3--:R1:W-:Y:S02]  /*0590*/  STG.E.U8 desc[UR36][R8.64], R13 ;  /* 0x0000000d08007986 */ /* 0x0083e4000c101124 */
[----:B------:R-:W-:-:S07]  /*05a0*/  LEPC R20, `(.L_x_5) ;  /* 0x000000001014794e */ /* 0x000fce0000000000 */
[----:B-1----:R-:W-:Y:S05]  /*05b0*/  CALL.ABS.NOINC R10 ;  /* 0x000000000a007343 */ /* 0x002fea0003c00000 */
.L_x_5:
[----:B------:R-:W-:Y:S05]  /*05c0*/  EXIT ;  /* 0x000000000000794d */ /* 0x000fea0003800000 */
        .weak           $__internal_0_$__cuda_sm3x_div_rn_noftz_f32_slowpath
        .type           $__internal_0_$__cuda_sm3x_div_rn_noftz_f32_slowpath,@function
        .size           $__internal_0_$__cuda_sm3x_div_rn_noftz_f32_slowpath,(.L_x_18 - $__internal_0_$__cuda_sm3x_div_rn_noftz_f32_slowpath)
$__internal_0_$__cuda_sm3x_div_rn_noftz_f32_slowpath:
[----:B------:R-:W-:Y:S01]  /*05d0*/  SHF.R.U32.HI R7, RZ, 0x17, R3 ;  /* 0x00000017ff077819 */ /* 0x000fe20000011603 */
[----:B------:R-:W-:Y:S01]  /*05e0*/  BSSY.RECONVERGENT B1, `(.L_x_6) ;  /* 0x0000062000017945 */ /* 0x000fe20003800200 */
[----:B------:R-:W-:Y:S02]  /*05f0*/  SHF.R.U32.HI R5, RZ, 0x17, R0 ;  /* 0x00000017ff057819 */ /* 0x000fe40000011600 */
[----:B------:R-:W-:Y:S02]  /*0600*/  LOP3.LUT R14, R7, 0xff, RZ, 0xc0, !PT ;  /* 0x000000ff070e7812 */ /* 0x000fe400078ec0ff */
[----:B------:R-:W-:-:S03]  /*0610*/  LOP3.LUT R12, R5, 0xff, RZ, 0xc0, !PT ;  /* 0x000000ff050c7812 */ /* 0x000fc600078ec0ff */
[----:B------:R-:W-:Y:S02]  /*0620*/  VIADD R10, R14, 0xffffffff ;  /* 0xffffffff0e0a7836 */ /* 0x000fe40000000000 */
[----:B------:R-:W-:-:S03]  /*0630*/  VIADD R7, R12, 0xffffffff ;  /* 0xffffffff0c077836 */ /* 0x000fc60000000000 */
[----:B------:R-:W-:-:S04]  /*0640*/  ISETP.GT.U32.AND P0, PT, R10, 0xfd, PT ;  /* 0x000000fd0a00780c */ /* 0x000fc80003f04070 */
[----:B------:R-:W-:-:S13]  /*0650*/  ISETP.GT.U32.OR P0, PT, R7, 0xfd, P0 ;  /* 0x000000fd0700780c */ /* 0x000fda0000704470 */
[----:B------:R-:W-:Y:S01]  /*0660*/  @!P0 IMAD.MOV.U32 R5, RZ, RZ, RZ ;  /* 0x000000ffff058224 */ /* 0x000fe200078e00ff */
[----:B------:R-:W-:Y:S06]  /*0670*/  @!P0 BRA `(.L_x_7) ;  /* 0x00000000005c8947 */ /* 0x000fec0003800000 */
[----:B------:R-:W-:Y:S02]  /*0680*/  FSETP.GTU.FTZ.AND P0, PT, |R0|, +INF , PT ;  /* 0x7f8000000000780b */ /* 0x000fe40003f1c200 */
[----:B------:R-:W-:-:S04]  /*0690*/  FSETP.GTU.FTZ.AND P1, PT, |R3|, +INF , PT ;  /* 0x7f8000000300780b */ /* 0x000fc80003f3c200 */
[----:B------:R-:W-:-:S13]  /*06a0*/  PLOP3.LUT P0, PT, P0, P1, PT, 0xf8, 0x8f ;  /* 0x00000000008f781c */ /* 0x000fda0000703f70 */
[----:B------:R-:W-:Y:S05]  /*06b0*/  @P0 BRA `(.L_x_8) ;  /* 0x00000004004c0947 */ /* 0x000fea0003800000 */
[----:B------:R-:W-:-:S13]  /*06c0*/  LOP3.LUT P0, RZ, R3, 0x7fffffff, R0, 0xc8, !PT ;  /* 0x7fffffff03ff7812 */ /* 0x000fda000780c800 */
[----:B------:R-:W-:Y:S05]  /*06d0*/  @!P0 BRA `(.L_x_9) ;  /* 0x00000004003c8947 */ /* 0x000fea0003800000 */
[C---:B------:R-:W-:Y:S02]  /*06e0*/  FSETP.NEU.FTZ.AND P2, PT, |R0|.reuse, +INF , PT ;  /* 0x7f8000000000780b */ /* 0x040fe40003f5d200 */
[----:B------:R-:W-:Y:S02]  /*06f0*/  FSETP.NEU.FTZ.AND P1, PT, |R3|, +INF , PT ;  /* 0x7f8000000300780b */ /* 0x000fe40003f3d200 */
[----:B------:R-:W-:-:S11]  /*0700*/  FSETP.NEU.FTZ.AND P0, PT, |R0|, +INF , PT ;  /* 0x7f8000000000780b */ /* 0x000fd60003f1d200 */
[----:B------:R-:W-:Y:S05]  /*0710*/  @!P1 BRA !P2, `(.L_x_9) ;  /* 0x00000004002c9947 */ /* 0x000fea0005000000 */
[----:B------:R-:W-:-:S04]  /*0720*/  LOP3.LUT P2, RZ, R0, 0x7fffffff, RZ, 0xc0, !PT ;  /* 0x7fffffff00ff7812 */ /* 0x000fc8000784c0ff */
[----:B------:R-:W-:-:S13]  /*0730*/  PLOP3.LUT P1, PT, P1, P2, PT, 0x2f, 0xf2 ;  /* 0x0000000000f2781c */ /* 0x000fda0000f24577 */
[----:B------:R-:W-:Y:S05]  /*0740*/  @P1 BRA `(.L_x_10) ;  /* 0x0000000400181947 */ /* 0x000fea0003800000 */
[----:B------:R-:W-:-:S04]  /*0750*/  LOP3.LUT P1, RZ, R3, 0x7fffffff, RZ, 0xc0, !PT ;  /* 0x7fffffff03ff7812 */ /* 0x000fc8000782c0ff */
[----:B------:R-:W-:-:S13]  /*0760*/  PLOP3.LUT P0, PT, P0, P1, PT, 0x2f, 0xf2 ;  /* 0x0000000000f2781c */ /* 0x000fda0000702577 */
[----:B------:R-:W-:Y:S05]  /*0770*/  @P0 BRA `(.L_x_11) ;  /* 0x0000000400000947 */ /* 0x000fea0003800000 */
[----:B------:R-:W-:Y:S02]  /*0780*/  ISETP.GE.AND P0, PT, R7, RZ, PT ;  /* 0x000000ff0700720c */ /* 0x000fe40003f06270 */
[----:B------:R-:W-:-:S11]  /*0790*/  ISETP.GE.AND P1, PT, R10, RZ, PT ;  /* 0x000000ff0a00720c */ /* 0x000fd60003f26270 */
[----:B------:R-:W-:Y:S02]  /*07a0*/  @P0 IMAD.MOV.U32 R5, RZ, RZ, RZ ;  /* 0x000000ffff050224 */ /* 0x000fe400078e00ff */
[----:B------:R-:W-:Y:S01]  /*07b0*/  @!P0 FFMA R0, R0, 1.84467440737095516160e+19, RZ ;  /* 0x5f80000000008823 */ /* 0x000fe200000000ff */
[----:B------:R-:W-:Y:S02]  /*07c0*/  @!P0 IMAD.MOV.U32 R5, RZ, RZ, -0x40 ;  /* 0xffffffc0ff058424 */ /* 0x000fe400078e00ff */
[----:B------:R-:W-:Y:S02]  /*07d0*/  @!P1 FFMA R3, R3, 1.84467440737095516160e+19, RZ ;  /* 0x5f80000003039823 */ /* 0x000fe400000000ff */
[----:B------:R-:W-:-:S07]  /*07e0*/  @!P1 VIADD R5, R5, 0x40 ;  /* 0x0000004005059836 */ /* 0x000fce0000000000 */
.L_x_7:
[----:B------:R-:W-:Y:S01]  /*07f0*/  LEA R10, R14, 0xc0800000, 0x17 ;  /* 0xc08000000e0a7811 */ /* 0x000fe200078eb8ff */
[----:B------:R-:W-:Y:S04]  /*0800*/  BSSY.RECONVERGENT B2, `(.L_x_12) ;  /* 0x0000036000027945 */ /* 0x000fe80003800200 */
[----:B------:R-:W-:Y:S02]  /*0810*/  IMAD.IADD R10, R3, 0x1, -R10 ;  /* 0x00000001030a7824 */ /* 0x000fe400078e0a0a */
[----:B------:R-:W-:Y:S02]  /*0820*/  VIADD R3, R12, 0xffffff81 ;  /* 0xffffff810c037836 */ /* 0x000fe40000000000 */
[----:B------:R0:W1:Y:S01]  /*0830*/  MUFU.RCP R7, R10 ;  /* 0x0000000a00077308 */ /* 0x0000620000001000 */
[----:B------:R-:W-:Y:S01]  /*0840*/  FADD.FTZ R11, -R10, -RZ ;  /* 0x800000ff0a0b7221 */ /* 0x000fe20000010100 */
[C---:B------:R-:W-:Y:S01]  /*0850*/  IMAD R0, R3.reuse, -0x800000, R0 ;  /* 0xff80000003007824 */ /* 0x040fe200078e0200 */
[----:B0-----:R-:W-:-:S05]  /*0860*/  IADD3 R10, PT, PT, R3, 0x7f, -R14 ;  /* 0x0000007f030a7810 */ /* 0x001fca0007ffe80e */
[----:B------:R-:W-:Y:S02]  /*0870*/  IMAD.IADD R10, R10, 0x1, R5 ;  /* 0x000000010a0a7824 */ /* 0x000fe400078e0205 */
[----:B-1----:R-:W-:-:S04]  /*0880*/  FFMA R12, R7, R11, 1 ;  /* 0x3f800000070c7423 */ /* 0x002fc8000000000b */
[----:B------:R-:W-:-:S04]  /*0890*/  FFMA R16, R7, R12, R7 ;  /* 0x0000000c07107223 */ /* 0x000fc80000000007 */
[----:B------:R-:W-:-:S04]  /*08a0*/  FFMA R7, R0, R16, RZ ;  /* 0x0000001000077223 */ /* 0x000fc800000000ff */
[----:B------:R-:W-:-:S04]  /*08b0*/  FFMA R12, R11, R7, R0 ;  /* 0x000000070b0c7223 */ /* 0x000fc80000000000 */
[----:B------:R-:W-:-:S04]  /*08c0*/  FFMA R7, R16, R12, R7 ;  /* 0x0000000c10077223 */ /* 0x000fc80000000007 */
[----:B------:R-:W-:-:S04]  /*08d0*/  FFMA R12, R11, R7, R0 ;  /* 0x000000070b0c7223 */ /* 0x000fc80000000000 */
[----:B------:R-:W-:-:S05]  /*08e0*/  FFMA R0, R16, R12, R7 ;  /* 0x0000000c10007223 */ /* 0x000fca0000000007 */
[----:B------:R-:W-:-:S04]  /*08f0*/  SHF.R.U32.HI R3, RZ, 0x17, R0 ;  /* 0x00000017ff037819 */ /* 0x000fc80000011600 */
[----:B------:R-:W-:-:S05]  /*0900*/  LOP3.LUT R3, R3, 0xff, RZ, 0xc0, !PT ;  /* 0x000000ff03037812 */ /* 0x000fca00078ec0ff */
[----:B------:R-:W-:-:S04]  /*0910*/  IMAD.IADD R11, R3, 0x1, R10 ;  /* 0x00000001030b7824 */ /* 0x000fc800078e020a */
[----:B------:R-:W-:-:S05]  /*0920*/  VIADD R3, R11, 0xffffffff ;  /* 0xffffffff0b037836 */ /* 0x000fca0000000000 */
[----:B------:R-:W-:-:S13]  /*0930*/  ISETP.GE.U32.AND P0, PT, R3, 0xfe, PT ;  /* 0x000000fe0300780c */ /* 0x000fda0003f06070 */
[----:B------:R-:W-:Y:S05]  /*0940*/  @!P0 BRA `(.L_x_13) ;  /* 0x0000000000808947 */ /* 0x000fea0003800000 */
[----:B------:R-:W-:-:S13]  /*0950*/  ISETP.GT.AND P0, PT, R11, 0xfe, PT ;  /* 0x000000fe0b00780c */ /* 0x000fda0003f04270 */
[----:B------:R-:W-:Y:S05]  /*0960*/  @P0 BRA `(.L_x_14) ;  /* 0x00000000006c0947 */ /* 0x000fea0003800000 */
[----:B------:R-:W-:-:S13]  /*0970*/  ISETP.GE.AND P0, PT, R11, 0x1, PT ;  /* 0x000000010b00780c */ /* 0x000fda0003f06270 */
[----:B------:R-:W-:Y:S05]  /*0980*/  @P0 BRA `(.L_x_15) ;  /* 0x0000000000740947 */ /* 0x000fea0003800000 */
[----:B------:R-:W-:Y:S02]  /*0990*/  ISETP.GE.AND P0, PT, R11, -0x18, PT ;  /* 0xffffffe80b00780c */ /* 0x000fe40003f06270 */
[----:B------:R-:W-:-:S11]  /*09a0*/  LOP3.LUT R0, R0, 0x80000000, RZ, 0xc0, !PT ;  /* 0x8000000000007812 */ /* 0x000fd600078ec0ff */
[----:B------:R-:W-:Y:S05]  /*09b0*/  @!P0 BRA `(.L_x_15) ;  /* 0x0000000000688947 */ /* 0x000fea0003800000 */
[CCC-:B------:R-:W-:Y:S01]  /*09c0*/  FFMA.RZ R3, R16.reuse, R12.reuse, R7.reuse ;  /* 0x0000000c10037223 */ /* 0x1c0fe2000000c007 */
[CCC-:B------:R-:W-:Y:S01]  /*09d0*/  FFMA.RM R10, R16.reuse, R12.reuse, R7.reuse ;  /* 0x0000000c100a7223 */ /* 0x1c0fe20000004007 */
[C---:B------:R-:W-:Y:S02]  /*09e0*/  ISETP.NE.AND P2, PT, R11.reuse, RZ, PT ;  /* 0x000000ff0b00720c */ /* 0x040fe40003f45270 */
[----:B------:R-:W-:Y:S02]  /*09f0*/  ISETP.NE.AND P1, PT, R11, RZ, PT ;  /* 0x000000ff0b00720c */ /* 0x000fe40003f25270 */
[----:B------:R-:W-:Y:S01]  /*0a00*/  LOP3.LUT R5, R3, 0x7fffff, RZ, 0xc0, !PT ;  /* 0x007fffff03057812 */ /* 0x000fe200078ec0ff */
[----:B------:R-:W-:Y:S01]  /*0a10*/  FFMA.RP R3, R16, R12, R7 ;  /* 0x0000000c10037223 */ /* 0x000fe20000008007 */
[----:B------:R-:W-:Y:S02]  /*0a20*/  VIADD R12, R11, 0x20 ;  /* 0x000000200b0c7836 */ /* 0x000fe40000000000 */
[----:B------:R-:W-:Y:S01]  /*0a30*/  LOP3.LUT R5, R5, 0x800000, RZ, 0xfc, !PT ;  /* 0x0080000005057812 */ /* 0x000fe200078efcff */
[----:B------:R-:W-:Y:S01]  /*0a40*/  IMAD.MOV R7, RZ, RZ, -R11 ;  /* 0x000000ffff077224 */ /* 0x000fe200078e0a0b */
[----:B------:R-:W-:-:S02]  /*0a50*/  FSETP.NEU.FTZ.AND P0, PT, R3, R10, PT ;  /* 0x0000000a0300720b */ /* 0x000fc40003f1d000 */
[----:B------:R-:W-:Y:S02]  /*0a60*/  SHF.L.U32 R12, R5, R12, RZ ;  /* 0x0000000c050c7219 */ /* 0x000fe400000006ff */
[----:B------:R-:W-:Y:S02]  /*0a70*/  SEL R10, R7, RZ, P2 ;  /* 0x000000ff070a7207 */ /* 0x000fe40001000000 */
[----:B------:R-:W-:Y:S02]  /*0a80*/  ISETP.NE.AND P1, PT, R12, RZ, P1 ;  /* 0x000000ff0c00720c */ /* 0x000fe40000f25270 */
[----:B------:R-:W-:Y:S02]  /*0a90*/  SHF.R.U32.HI R10, RZ, R10, R5 ;  /* 0x0000000aff0a7219 */ /* 0x000fe40000011605 */
[----:B------:R-:W-:Y:S02]  /*0aa0*/  PLOP3.LUT P0, PT, P0, P1, PT, 0xf8, 0x8f ;  /* 0x00000000008f781c */ /* 0x000fe40000703f70 */
[----:B------:R-:W-:-:S02]  /*0ab0*/  SHF.R.U32.HI R12, RZ, 0x1, R10 ;  /* 0x00000001ff0c7819 */ /* 0x000fc4000001160a */
[----:B------:R-:W-:-:S04]  /*0ac0*/  SEL R3, RZ, 0x1, !P0 ;  /* 0x00000001ff037807 */ /* 0x000fc80004000000 */
[----:B------:R-:W-:-:S04]  /*0ad0*/  LOP3.LUT R3, R3, 0x1, R12, 0xf8, !PT ;  /* 0x0000000103037812 */ /* 0x000fc800078ef80c */
[----:B------:R-:W-:-:S05]  /*0ae0*/  LOP3.LUT R3, R3, R10, RZ, 0xc0, !PT ;  /* 0x0000000a03037212 */ /* 0x000fca00078ec0ff */
[----:B------:R-:W-:-:S05]  /*0af0*/  IMAD.IADD R3, R12, 0x1, R3 ;  /* 0x000000010c037824 */ /* 0x000fca00078e0203 */
[----:B------:R-:W-:Y:S01]  /*0b00*/  LOP3.LUT R0, R3, R0, RZ, 0xfc, !PT ;  /* 0x0000000003007212 */ /* 0x000fe200078efcff */
[----:B------:R-:W-:Y:S06]  /*0b10*/  BRA `(.L_x_15) ;  /* 0x0000000000107947 */ /* 0x000fec0003800000 */
.L_x_14:
[----:B------:R-:W-:-:S04]  /*0b20*/  LOP3.LUT R0, R0, 0x80000000, RZ, 0xc0, !PT ;  /* 0x8000000000007812 */ /* 0x000fc800078ec0ff */
[----:B------:R-:W-:Y:S01]  /*0b30*/  LOP3.LUT R0, R0, 0x7f800000, RZ, 0xfc, !PT ;  /* 0x7f80000000007812 */ /* 0x000fe200078efcff */
[----:B------:R-:W-:Y:S06]  /*0b40*/  BRA `(.L_x_15) ;  /* 0x0000000000047947 */ /* 0x000fec0003800000 */
.L_x_13:
[----:B------:R-:W-:-:S07]  /*0b50*/  IMAD R0, R10, 0x800000, R0 ;  /* 0x008000000a007824 */ /* 0x000fce00078e0200 */
.L_x_15:
[----:B------:R-:W-:Y:S05]  /*0b60*/  BSYNC.RECONVERGENT B2 ;  /* 0x0000000000027941 */ /* 0x000fea0003800200 */
.L_x_12:
[----:B------:R-:W-:Y:S05]  /*0b70*/  BRA `(.L_x_16) ;  /* 0x0000000000207947 */ /* 0x000fea0003800000 */
.L_x_11:
[----:B------:R-:W-:-:S04]  /*0b80*/  LOP3.LUT R0, R3, 0x80000000, R0, 0x48, !PT ;  /* 0x8000000003007812 */ /* 0x000fc800078e4800 */
[----:B------:R-:W-:Y:S01]  /*0b90*/  LOP3.LUT R0, R0, 0x7f800000, RZ, 0xfc, !PT ;  /* 0x7f80000000007812 */ /* 0x000fe200078efcff */
[----:B------:R-:W-:Y:S06]  /*0ba0*/  BRA `(.L_x_16) ;  /* 0x0000000000147947 */ /* 0x000fec0003800000 */
.L_x_10:
[----:B------:R-:W-:Y:S01]  /*0bb0*/  LOP3.LUT R0, R3, 0x80000000, R0, 0x48, !PT ;  /* 0x8000000003007812 */ /* 0x000fe200078e4800 */
[----:B------:R-:W-:Y:S06]  /*0bc0*/  BRA `(.L_x_16) ;  /* 0x00000000000c7947 */ /* 0x000fec0003800000 */
.L_x_9:
[----:B------:R-:W0:Y:S01]  /*0bd0*/  MUFU.RSQ R0, -QNAN ;  /* 0xffc0000000007908 */ /* 0x000e220000001400 */
[----:B------:R-:W-:Y:S05]  /*0be0*/  BRA `(.L_x_16) ;  /* 0x0000000000047947 */ /* 0x000fea0003800000 */
.L_x_8:
[----:B------:R-:W-:-:S07]  /*0bf0*/  FADD.FTZ R0, R0, R3 ;  /* 0x0000000300007221 */ /* 0x000fce0000010000 */
.L_x_16:
[----:B------:R-:W-:Y:S05]  /*0c00*/  BSYNC.RECONVERGENT B1 ;  /* 0x0000000000017941 */ /* 0x000fea0003800200 */
.L_x_6:
[----:B------:R-:W-:-:S04]  /*0c10*/  IMAD.MOV.U32 R7, RZ, RZ, 0x0 ;  /* 0x00000000ff077424 */ /* 0x000fc800078e00ff */
[----:B0-----:R-:W-:Y:S05]  /*0c20*/  RET.REL.NODEC R6 `(_Z35nearest_neighbor_interpolate_kerneliiPhffiiPKh) ;  /* 0xfffffff006f47950 */ /* 0x001fea0003c3ffff */
.L_x_17:
[----:B------:R-:W-:-:S00]  /*0c30*/  BRA `(.L_x_17) ;  /* 0xfffffffc00fc7947 */ /* 0x000fc0000383ffff */
[----:B------:R-:W-:-:S00]  /*0c40*/  NOP ;  /* 0x0000000000007918 */ /* 0x000fc00000000000 */
        /* <DEDUP_REMOVED lines=11> */
.L_x_18:


//--------------------- .nv.global.init           --------------------------
	.section	.nv.global.init,"aw",@progbits
.nv.global.init:
	.type		$str$1,@object
	.size		$str$1,($str - $str$1)
$str$1:
        /*0000*/ 	.byte	0x2a, 0x25, 0x64, 0x2c, 0x20, 0x2a, 0x25, 0x64, 0x0a, 0x00
	.type		$str,@object
	.size		$str,(.L_0 - $str)
$str:
        /*000a*/ 	.byte	0x25, 0x64, 0x2c, 0x20, 0x25, 0x64, 0x2c, 0x20, 0x25, 0x66, 0x2c, 0x20, 0x25, 0x64, 0x2c, 0x20
        /*001a*/ 	.byte	0x20, 0x25, 0x64, 0x0a, 0x00
.L_0:


//--------------------- .nv.shared.reserved.0     --------------------------
	.section	.nv.shared.reserved.0,"aw",@nobits
	.weak		__nv_reservedSMEM_offset_0_alias
	.size		__nv_reservedSMEM_offset_0_alias, 0, 64
	.other		__nv_reservedSMEM_offset_0_alias,@"STO_CUDA_RESERVED_SHARED STV_DEFAULT"
__nv_reservedSMEM_offset_0_alias:
	.zero		0
	.zero		64


//--------------------- .nv.constant0._Z35nearest_neighbor_interpolate_kerneliiPhffiiPKh --------------------------
	.section	.nv.constant0._Z35nearest_neighbor_interpolate_kerneliiPhffiiPKh,"a",@progbits
	.sectionflags	@""
	.align	4
.nv.constant0._Z35nearest_neighbor_interpolate_kerneliiPhffiiPKh:
	.zero		936


//--------------------- SYMBOLS --------------------------

	.type		.nv.reservedSmem.offset0,@object
	.size		.nv.reservedSmem.offset0,0x4
	.type		vprintf,@function
